//
// Generated by NVIDIA NVVM Compiler
//
// Compiler Build ID: CL-36424714
// Cuda compilation tools, release 13.0, V13.0.88
// Based on NVVM 20.0.0
//

.version 9.0
.target sm_100
.address_size 64

	// .globl	default_function_kernel

.visible .entry default_function_kernel(
	.param .u64 .ptr .align 1 default_function_kernel_param_0,
	.param .u64 .ptr .align 1 default_function_kernel_param_1
)
.maxntid 60
{
	.reg .pred 	%p<2>;
	.reg .b16 	%rs<4>;
	.reg .b32 	%r<27>;
	.reg .b32 	%f<2>;
	.reg .b64 	%rd<9>;

	ld.param.u64 	%rd1, [default_function_kernel_param_0];
	ld.param.u64 	%rd2, [default_function_kernel_param_1];
	cvta.to.global.u64 	%rd3, %rd2;
	cvta.to.global.u64 	%rd4, %rd1;
	mov.u32 	%r1, %ctaid.x;
	mov.u32 	%r2, %tid.x;
	cvt.u16.u32 	%rs1, %r2;
	mul.lo.s16 	%rs2, %rs1, 13;
	shr.u16 	%rs3, %rs2, 8;
	cvt.u32.u16 	%r3, %rs3;
	mad.lo.s32 	%r4, %r1, 3, %r3;
	shr.u32 	%r5, %r4, 6;
	shr.u32 	%r6, %r2, 2;
	mad.lo.s32 	%r7, %r1, 15, %r6;
	mul.hi.u32 	%r8, %r7, -858993459;
	shr.u32 	%r9, %r8, 8;
	mul.lo.s32 	%r10, %r9, 320;
	sub.s32 	%r11, %r7, %r10;
	shl.b32 	%r12, %r11, 28;
	shr.s32 	%r13, %r12, 31;
	and.b32  	%r14, %r13, 640;
	and.b32  	%r15, %r2, 1;
	setp.eq.b32 	%p1, %r15, 1;
	selp.b32 	%r16, 320, 0, %p1;
	and.b32  	%r17, %r11, 496;
	mad.lo.s32 	%r18, %r1, 28, %r2;
	shr.u32 	%r19, %r18, 1;
	and.b32  	%r20, %r19, 15;
	add.s32 	%r21, %r17, %r16;
	or.b32  	%r22, %r21, %r20;
	add.s32 	%r23, %r22, %r14;
	mad.lo.s32 	%r24, %r5, 2240, %r23;
	mul.wide.u32 	%rd5, %r24, 4;
	add.s64 	%rd6, %rd4, %rd5;
	ld.global.nc.f32 	%f1, [%rd6];
	shl.b32 	%r25, %r1, 5;
	add.s32 	%r26, %r18, %r25;
	mul.wide.u32 	%rd7, %r26, 4;
	add.s64 	%rd8, %rd3, %rd7;
	st.global.f32 	[%rd8], %f1;
	ret;

}


// ===== COMPILED SASS (sm_100) =====

	.target	sm_100

	.elftype	@"ET_EXEC"


//--------------------- .note.nv.tkinfo           --------------------------
	.section	.note.nv.tkinfo,"",@"SHT_NOTE"
	.sectionflags	@"SHF_NOTE_NV_TKINFO"
	.tkinfo
        /*0018*/ 	.word	0x00000002
        /*0030*/ 	.string	""
        /*0030*/ 	.string	"ptxas"
        /*0030*/ 	.string	"Cuda compilation tools, release 13.0, V13.0.88"
        /*0030*/ 	.string	"Build cuda_13.0.r13.0/compiler.36424714_0"
        /*0030*/ 	.string	"-arch sm_100 -m 64 "



//--------------------- .note.nv.cuinfo           --------------------------
	.section	.note.nv.cuinfo,"",@"SHT_NOTE"
	.sectionflags	@"SHF_NOTE_NV_CUINFO"
        /*0018*/ 	.short	0x0002
        /*001a*/ 	.short	0x0064
        /*001c*/ 	.short	0x0082
	.zero		2


//--------------------- .nv.info                  --------------------------
	.section	.nv.info,"",@"SHT_CUDA_INFO"
	.align	4


	//----- nvinfo : EIATTR_REGCOUNT
	.align		4
        /*0000*/ 	.byte	0x04, 0x2f
        /*0002*/ 	.short	(.L_1 - .L_0)
	.align		4
.L_0:
        /*0004*/ 	.word	index@(default_function_kernel)
        /*0008*/ 	.word	0x0000000c


	//----- nvinfo : EIATTR_FRAME_SIZE
	.align		4
.L_1:
        /*000c*/ 	.byte	0x04, 0x11
        /*000e*/ 	.short	(.L_3 - .L_2)
	.align		4
.L_2:
        /*0010*/ 	.word	index@(default_function_kernel)
        /*0014*/ 	.word	0x00000000


	//----- nvinfo : EIATTR_MIN_STACK_SIZE
	.align		4
.L_3:
        /*0018*/ 	.byte	0x04, 0x12
        /*001a*/ 	.short	(.L_5 - .L_4)
	.align		4
.L_4:
        /*001c*/ 	.word	index@(default_function_kernel)
        /*0020*/ 	.word	0x00000000
.L_5:


//--------------------- .nv.compat                --------------------------
	.section	.nv.compat,"",@"SHT_CUDA_COMPAT_INFO"
	.align	4
        /*0000*/ 	.byte	0x02, 0x09, 0x00, 0x00, 0x02, 0x02, 0x01, 0x00, 0x02, 0x05, 0x05, 0x00, 0x03, 0x07, 0x01, 0x01
        /*0010*/ 	.byte	0x02, 0x03, 0x00, 0x00, 0x02, 0x06, 0x01, 0x00, 0x04, 0x0b, 0x08, 0x00, 0x09, 0x00, 0x00, 0x00
        /*0020*/ 	.byte	0x00, 0x00, 0x00, 0x00


//--------------------- .nv.info.default_function_kernel --------------------------
	.section	.nv.info.default_function_kernel,"",@"SHT_CUDA_INFO"
	.sectionflags	@""
	.align	4


	//----- nvinfo : EIATTR_CUDA_API_VERSION
	.align		4
        /*0000*/ 	.byte	0x04, 0x37
        /*0002*/ 	.short	(.L_7 - .L_6)
.L_6:
        /*0004*/ 	.word	0x00000082


	//----- nvinfo : EIATTR_KPARAM_INFO
	.align		4
.L_7:
        /*0008*/ 	.byte	0x04, 0x17
        /*000a*/ 	.short	(.L_9 - .L_8)
.L_8:
        /*000c*/ 	.word	0x00000000
        /*0010*/ 	.short	0x0001
        /*0012*/ 	.short	0x0008
        /*0014*/ 	.byte	0x00, 0xf5, 0x21, 0x00


	//----- nvinfo : EIATTR_KPARAM_INFO
	.align		4
.L_9:
        /*0018*/ 	.byte	0x04, 0x17
        /*001a*/ 	.short	(.L_11 - .L_10)
.L_10:
        /*001c*/ 	.word	0x00000000
        /*0020*/ 	.short	0x0000
        /*0022*/ 	.short	0x0000
        /*0024*/ 	.byte	0x00, 0xf5, 0x21, 0x00


	//----- nvinfo : EIATTR_SPARSE_MMA_MASK
	.align		4
.L_11:
        /*0028*/ 	.byte	0x03, 0x50
        /*002a*/ 	.short	0x0000


	//----- nvinfo : EIATTR_MAXREG_COUNT
	.align		4
        /*002c*/ 	.byte	0x03, 0x1b
        /*002e*/ 	.short	0x00ff


	//----- nvinfo : EIATTR_MERCURY_ISA_VERSION
	.align		4
        /*0030*/ 	.byte	0x03, 0x5f
        /*0032*/ 	.short	0x0101


	//----- nvinfo : EIATTR_VRC_CTA_INIT_COUNT
	.align		4
        /*0034*/ 	.byte	0x02, 0x4a
	.zero		1
	.zero		1


	//----- nvinfo : EIATTR_EXIT_INSTR_OFFSETS
	.align		4
        /*0038*/ 	.byte	0x04, 0x1c
        /*003a*/ 	.short	(.L_13 - .L_12)


	//   ....[0]....
.L_12:
        /*003c*/ 	.word	0x00000240


	//----- nvinfo : EIATTR_MAX_THREADS
	.align		4
.L_13:
        /*0040*/ 	.byte	0x04, 0x05
        /*0042*/ 	.short	(.L_15 - .L_14)
.L_14:
        /*0044*/ 	.word	0x0000003c
        /*0048*/ 	.word	0x00000001
        /*004c*/ 	.word	0x00000001


	//----- nvinfo : EIATTR_CBANK_PARAM_SIZE
	.align		4
.L_15:
        /*0050*/ 	.byte	0x03, 0x19
        /*0052*/ 	.short	0x0010


	//----- nvinfo : EIATTR_PARAM_CBANK
	.align		4
        /*0054*/ 	.byte	0x04, 0x0a
        /*0056*/ 	.short	(.L_17 - .L_16)
	.align		4
.L_16:
        /*0058*/ 	.word	index@(.nv.constant0.default_function_kernel)
        /*005c*/ 	.short	0x0380
        /*005e*/ 	.short	0x0010


	//----- nvinfo : EIATTR_SW_WAR
	.align		4
.L_17:
        /*0060*/ 	.byte	0x04, 0x36
        /*0062*/ 	.short	(.L_19 - .L_18)
.L_18:
        /*0064*/ 	.word	0x00000008
.L_19:


//--------------------- .nv.callgraph             --------------------------
	.section	.nv.callgraph,"",@"SHT_CUDA_CALLGRAPH"
	.align	4
	.sectionentsize	8
	.align		4
        /*0000*/ 	.word	0x00000000
	.align		4
        /*0004*/ 	.word	0xffffffff
	.align		4
        /*0008*/ 	.word	0x00000000
	.align		4
        /*000c*/ 	.word	0xfffffffe
	.align		4
        /*0010*/ 	.word	0x00000000
	.align		4
        /*0014*/ 	.word	0xfffffffd
	.align		4
        /*0018*/ 	.word	0x00000000
	.align		4
        /*001c*/ 	.word	0xfffffffc


//--------------------- .text.default_function_kernel --------------------------
	.section	.text.default_function_kernel,"ax",@progbits
	.align	128
        .global         default_function_kernel
        .type           default_function_kernel,@function
        .size           default_function_kernel,(.L_x_1 - default_function_kernel)
        .other          default_function_kernel,@"STO_CUDA_ENTRY STV_DEFAULT"
default_function_kernel:
.text.default_function_kernel:
[----:B------:R-:W-:Y:S01]  /*0000*/  LDC R1, c[0x0][0x37c] ;  /* 0x0000df00ff017b82 */ /* 0x000fe20000000800 */
[----:B------:R-:W0:Y:S01]  /*0010*/  S2R R7, SR_TID.X ;  /* 0x0000000000077919 */ /* 0x000e220000002100 */
[----:B------:R-:W1:Y:S01]  /*0020*/  LDCU.64 UR4, c[0x0][0x358] ;  /* 0x00006b00ff0477ac */ /* 0x000e620008000a00 */
[----:B------:R-:W2:Y:S01]  /*0030*/  S2R R0, SR_CTAID.X ;  /* 0x0000000000007919 */ /* 0x000ea20000002500 */
[----:B0-----:R-:W-:Y:S02]  /*0040*/  SHF.R.U32.HI R3, RZ, 0x2, R7 ;  /* 0x00000002ff037819 */ /* 0x001fe40000011607 */
[C---:B------:R-:W-:Y:S02]  /*0050*/  LOP3.LUT R5, R7.reuse, 0x1, RZ, 0xc0, !PT ;  /* 0x0000000107057812 */ /* 0x040fe400078ec0ff */
[----:B------:R-:W-:Y:S01]  /*0060*/  PRMT R4, R7, 0x9910, RZ ;  /* 0x0000991007047816 */ /* 0x000fe200000000ff */
[C---:B--2---:R-:W-:Y:S01]  /*0070*/  IMAD R3, R0.reuse, 0xf, R3 ;  /* 0x0000000f00037824 */ /* 0x044fe200078e0203 */
[----:B------:R-:W-:Y:S01]  /*0080*/  ISETP.NE.U32.AND P0, PT, R5, 0x1, PT ;  /* 0x000000010500780c */ /* 0x000fe20003f05070 */
[----:B------:R-:W-:-:S02]  /*0090*/  IMAD R7, R0, 0x1c, R7 ;  /* 0x0000001c00077824 */ /* 0x000fc400078e0207 */
[----:B------:R-:W-:-:S03]  /*00a0*/  IMAD.HI.U32 R2, R3, -0x33333333, RZ ;  /* 0xcccccccd03027827 */ /* 0x000fc600078e00ff */
[----:B------:R-:W-:Y:S02]  /*00b0*/  SHF.R.U32.HI R8, RZ, 0x1, R7 ;  /* 0x00000001ff087819 */ /* 0x000fe40000011607 */
[----:B------:R-:W-:-:S05]  /*00c0*/  SHF.R.U32.HI R2, RZ, 0x8, R2 ;  /* 0x00000008ff027819 */ /* 0x000fca0000011602 */
[----:B------:R-:W-:Y:S02]  /*00d0*/  IMAD R5, R2, -0x140, R3 ;  /* 0xfffffec002057824 */ /* 0x000fe400078e0203 */
[----:B------:R-:W-:-:S03]  /*00e0*/  IMAD R2, R4, 0xd, RZ ;  /* 0x0000000d04027824 */ /* 0x000fc600078e02ff */
[C---:B------:R-:W-:Y:S02]  /*00f0*/  LOP3.LUT R6, R5.reuse, 0x1f0, RZ, 0xc0, !PT ;  /* 0x000001f005067812 */ /* 0x040fe400078ec0ff */
[----:B------:R-:W-:Y:S02]  /*0100*/  LOP3.LUT R4, R2, 0xffff, RZ, 0xc0, !PT ;  /* 0x0000ffff02047812 */ /* 0x000fe400078ec0ff */
[----:B------:R-:W0:Y:S01]  /*0110*/  LDC.64 R2, c[0x0][0x380] ;  /* 0x0000e000ff027b82 */ /* 0x000e220000000a00 */
[----:B------:R-:W-:Y:S01]  /*0120*/  VIADD R9, R6, 0x140 ;  /* 0x0000014006097836 */ /* 0x000fe20000000000 */
[----:B------:R-:W-:Y:S01]  /*0130*/  SHF.R.U32.HI R4, RZ, 0x8, R4 ;  /* 0x00000008ff047819 */ /* 0x000fe20000011604 */
[----:B------:R-:W-:Y:S02]  /*0140*/  @P0 IMAD.MOV R9, RZ, RZ, R6 ;  /* 0x000000ffff090224 */ /* 0x000fe400078e0206 */
[----:B------:R-:W-:Y:S01]  /*0150*/  IMAD.SHL.U32 R6, R5, 0x10000000, RZ ;  /* 0x1000000005067824 */ /* 0x000fe200078e00ff */
[----:B------:R-:W-:-:S02]  /*0160*/  LOP3.LUT R5, R4, 0xffff, RZ, 0xc0, !PT ;  /* 0x0000ffff04057812 */ /* 0x000fc400078ec0ff */
[----:B------:R-:W-:Y:S02]  /*0170*/  LOP3.LUT R9, R9, 0xf, R8, 0xf8, !PT ;  /* 0x0000000f09097812 */ /* 0x000fe400078ef808 */
[----:B------:R-:W-:Y:S01]  /*0180*/  SHF.R.S32.HI R6, RZ, 0x1f, R6 ;  /* 0x0000001fff067819 */ /* 0x000fe20000011406 */
[----:B------:R-:W-:-:S03]  /*0190*/  IMAD R5, R0, 0x3, R5 ;  /* 0x0000000300057824 */ /* 0x000fc600078e0205 */
[----:B------:R-:W-:Y:S02]  /*01a0*/  LOP3.LUT R6, R6, 0x280, RZ, 0xc0, !PT ;  /* 0x0000028006067812 */ /* 0x000fe400078ec0ff */
[----:B------:R-:W-:-:S03]  /*01b0*/  SHF.R.U32.HI R5, RZ, 0x6, R5 ;  /* 0x00000006ff057819 */ /* 0x000fc60000011605 */
[----:B------:R-:W-:-:S04]  /*01c0*/  IMAD.IADD R6, R6, 0x1, R9 ;  /* 0x0000000106067824 */ /* 0x000fc800078e0209 */
[----:B------:R-:W-:-:S04]  /*01d0*/  IMAD R5, R5, 0x8c0, R6 ;  /* 0x000008c005057824 */ /* 0x000fc800078e0206 */
[----:B0-----:R-:W-:Y:S02]  /*01e0*/  IMAD.WIDE.U32 R2, R5, 0x4, R2 ;  /* 0x0000000405027825 */ /* 0x001fe400078e0002 */
[----:B------:R-:W0:Y:S04]  /*01f0*/  LDC.64 R4, c[0x0][0x388] ;  /* 0x0000e200ff047b82 */ /* 0x000e280000000a00 */
[----:B-1----:R-:W2:Y:S01]  /*0200*/  LDG.E.CONSTANT R3, desc[UR4][R2.64] ;  /* 0x0000000402037981 */ /* 0x002ea2000c1e9900 */
[----:B------:R-:W-:-:S04]  /*0210*/  IMAD R7, R0, 0x20, R7 ;  /* 0x0000002000077824 */ /* 0x000fc800078e0207 */
[----:B0-----:R-:W-:-:S05]  /*0220*/  IMAD.WIDE.U32 R4, R7, 0x4, R4 ;  /* 0x0000000407047825 */ /* 0x001fca00078e0004 */
[----:B--2---:R-:W-:Y:S01]  /*0230*/  STG.E desc[UR4][R4.64], R3 ;  /* 0x0000000304007986 */ /* 0x004fe2000c101904 */
[----:B------:R-:W-:Y:S05]  /*0240*/  EXIT ;  /* 0x000000000000794d */ /* 0x000fea0003800000 */
.L_x_0:
[----:B------:R-:W-:-:S00]  /*0250*/  BRA `(.L_x_0) ;  /* 0xfffffffc00fc7947 */ /* 0x000fc0000383ffff */
[----:B------:R-:W-:-:S00]  /*0260*/  NOP ;  /* 0x0000000000007918 */ /* 0x000fc00000000000 */
        /* <DEDUP_REMOVED lines=9> */
.L_x_1:


//--------------------- .nv.shared.reserved.0     --------------------------
	.section	.nv.shared.reserved.0,"aw",@nobits
	.weak		__nv_reservedSMEM_offset_0_alias
	.size		__nv_reservedSMEM_offset_0_alias, 0, 64
	.other		__nv_reservedSMEM_offset_0_alias,@"STO_CUDA_RESERVED_SHARED STV_DEFAULT"
__nv_reservedSMEM_offset_0_alias:
	.zero		0
	.zero		64


//--------------------- .nv.constant0.default_function_kernel --------------------------
	.section	.nv.constant0.default_function_kernel,"a",@progbits
	.sectionflags	@""
	.align	4
.nv.constant0.default_function_kernel:
	.zero		912


//--------------------- SYMBOLS --------------------------

	.type		.nv.reservedSmem.offset0,@object
	.size		.nv.reservedSmem.offset0,0x4
